	.headerflags	@"EF_CUDA_TEXMODE_UNIFIED EF_CUDA_64BIT_ADDRESS EF_CUDA_ACCELERATORS EF_CUDA_SM90 EF_CUDA_VIRTUAL_SM(EF_CUDA_SM90)"
	.elftype	@"ET_EXEC"


//--------------------- .nv.info                  --------------------------
	.section	.nv.info,"",@"SHT_CUDA_INFO"
	.align	4


	//----- nvinfo : EIATTR_REGCOUNT
	.align		4
        /*0000*/ 	.byte	0x04, 0x2f
        /*0002*/ 	.short	(.L_3 - .L_2)
	.align		4
.L_2:
        /*0004*/ 	.word	index@(triton_poi_fused__native_batch_norm_legit_no_training_add_26)
        /*0008*/ 	.word	0x00000016


	//----- nvinfo : EIATTR_MIN_STACK_SIZE
	.align		4
.L_3:
        /*000c*/ 	.byte	0x04, 0x12
        /*000e*/ 	.short	(.L_5 - .L_4)
	.align		4
.L_4:
        /*0010*/ 	.word	index@(triton_poi_fused__native_batch_norm_legit_no_training_add_26)
        /*0014*/ 	.word	0x00000000


	//----- nvinfo : EIATTR_FRAME_SIZE
	.align		4
.L_5:
        /*0018*/ 	.byte	0x04, 0x11
        /*001a*/ 	.short	(.L_7 - .L_6)
	.align		4
.L_6:
        /*001c*/ 	.word	index@(triton_poi_fused__native_batch_norm_legit_no_training_add_26)
        /*0020*/ 	.word	0x00000000


	//----- nvinfo : EIATTR_MIN_STACK_SIZE
	.align		4
.L_7:
        /*0024*/ 	.byte	0x04, 0x12
        /*0026*/ 	.short	(.L_9 - .L_8)
	.align		4
.L_8:
        /*0028*/ 	.word	index@(triton_poi_fused__native_batch_norm_legit_no_training_add_26)
        /*002c*/ 	.word	0x00000000
.L_9:


//--------------------- .nv.info.triton_poi_fused__native_batch_norm_legit_no_training_add_26 --------------------------
	.section	.nv.info.triton_poi_fused__native_batch_norm_legit_no_training_add_26,"",@"SHT_CUDA_INFO"
	.sectionflags	@""
	.align	4


	//----- nvinfo : EIATTR_CUDA_API_VERSION
	.align		4
        /*0000*/ 	.byte	0x04, 0x37
        /*0002*/ 	.short	(.L_11 - .L_10)
.L_10:
        /*0004*/ 	.word	0x0000007c


	//----- nvinfo : EIATTR_KPARAM_INFO
	.align		4
.L_11:
        /*0008*/ 	.byte	0x04, 0x17
        /*000a*/ 	.short	(.L_13 - .L_12)
.L_12:
        /*000c*/ 	.word	0x00000000
        /*0010*/ 	.short	0x0007
        /*0012*/ 	.short	0x0038
        /*0014*/ 	.byte	0x00, 0xf0, 0x11, 0x00


	//----- nvinfo : EIATTR_KPARAM_INFO
	.align		4
.L_13:
        /*0018*/ 	.byte	0x04, 0x17
        /*001a*/ 	.short	(.L_15 - .L_14)
.L_14:
        /*001c*/ 	.word	0x00000000
        /*0020*/ 	.short	0x0006
        /*0022*/ 	.short	0x0030
        /*0024*/ 	.byte	0x00, 0xf4, 0x21, 0x00


	//----- nvinfo : EIATTR_KPARAM_INFO
	.align		4
.L_15:
        /*0028*/ 	.byte	0x04, 0x17
        /*002a*/ 	.short	(.L_17 - .L_16)
.L_16:
        /*002c*/ 	.word	0x00000000
        /*0030*/ 	.short	0x0005
        /*0032*/ 	.short	0x0028
        /*0034*/ 	.byte	0x00, 0xf4, 0x21, 0x00


	//----- nvinfo : EIATTR_KPARAM_INFO
	.align		4
.L_17:
        /*0038*/ 	.byte	0x04, 0x17
        /*003a*/ 	.short	(.L_19 - .L_18)
.L_18:
        /*003c*/ 	.word	0x00000000
        /*0040*/ 	.short	0x0004
        /*0042*/ 	.short	0x0020
        /*0044*/ 	.byte	0x00, 0xf4, 0x21, 0x00


	//----- nvinfo : EIATTR_KPARAM_INFO
	.align		4
.L_19:
        /*0048*/ 	.byte	0x04, 0x17
        /*004a*/ 	.short	(.L_21 - .L_20)
.L_20:
        /*004c*/ 	.word	0x00000000
        /*0050*/ 	.short	0x0003
        /*0052*/ 	.short	0x0018
        /*0054*/ 	.byte	0x00, 0xf4, 0x21, 0x00


	//----- nvinfo : EIATTR_KPARAM_INFO
	.align		4
.L_21:
        /*0058*/ 	.byte	0x04, 0x17
        /*005a*/ 	.short	(.L_23 - .L_22)
.L_22:
        /*005c*/ 	.word	0x00000000
        /*0060*/ 	.short	0x0002
        /*0062*/ 	.short	0x0010
        /*0064*/ 	.byte	0x00, 0xf4, 0x21, 0x00


	//----- nvinfo : EIATTR_KPARAM_INFO
	.align		4
.L_23:
        /*0068*/ 	.byte	0x04, 0x17
        /*006a*/ 	.short	(.L_25 - .L_24)
.L_24:
        /*006c*/ 	.word	0x00000000
        /*0070*/ 	.short	0x0001
        /*0072*/ 	.short	0x0008
        /*0074*/ 	.byte	0x00, 0xf4, 0x21, 0x00


	//----- nvinfo : EIATTR_KPARAM_INFO
	.align		4
.L_25:
        /*0078*/ 	.byte	0x04, 0x17
        /*007a*/ 	.short	(.L_27 - .L_26)
.L_26:
        /*007c*/ 	.word	0x00000000
        /*0080*/ 	.short	0x0000
        /*0082*/ 	.short	0x0000
        /*0084*/ 	.byte	0x00, 0xf4, 0x21, 0x00


	//----- nvinfo : EIATTR_SPARSE_MMA_MASK
	.align		4
.L_27:
        /*0088*/ 	.byte	0x03, 0x50
        /*008a*/ 	.short	0x0000


	//----- nvinfo : EIATTR_MAXREG_COUNT
	.align		4
        /*008c*/ 	.byte	0x03, 0x1b
        /*008e*/ 	.short	0x00ff


	//----- nvinfo : EIATTR_EXIT_INSTR_OFFSETS
	.align		4
        /*0090*/ 	.byte	0x04, 0x1c
        /*0092*/ 	.short	(.L_29 - .L_28)


	//   ....[0]....
.L_28:
        /*0094*/ 	.word	0x00000320


	//   ....[1]....
        /*0098*/ 	.word	0x00000340


	//----- nvinfo : EIATTR_REQNTID
	.align		4
.L_29:
        /*009c*/ 	.byte	0x04, 0x10
        /*009e*/ 	.short	(.L_31 - .L_30)
.L_30:
        /*00a0*/ 	.word	0x00000080
        /*00a4*/ 	.word	0x00000001
        /*00a8*/ 	.word	0x00000001


	//----- nvinfo : EIATTR_CBANK_PARAM_SIZE
	.align		4
.L_31:
        /*00ac*/ 	.byte	0x03, 0x19
        /*00ae*/ 	.short	0x003c


	//----- nvinfo : EIATTR_PARAM_CBANK
	.align		4
        /*00b0*/ 	.byte	0x04, 0x0a
        /*00b2*/ 	.short	(.L_33 - .L_32)
	.align		4
.L_32:
        /*00b4*/ 	.word	index@(.nv.constant0.triton_poi_fused__native_batch_norm_legit_no_training_add_26)
        /*00b8*/ 	.short	0x0210
        /*00ba*/ 	.short	0x003c


	//----- nvinfo : EIATTR_SW_WAR
	.align		4
.L_33:
        /*00bc*/ 	.byte	0x04, 0x36
        /*00be*/ 	.short	(.L_35 - .L_34)
.L_34:
        /*00c0*/ 	.word	0x00000008
.L_35:


//--------------------- .nv.callgraph             --------------------------
	.section	.nv.callgraph,"",@"SHT_CUDA_CALLGRAPH"
	.align	4
	.sectionentsize	8
	.align		4
        /*0000*/ 	.word	0x00000000
	.align		4
        /*0004*/ 	.word	0xffffffff
	.align		4
        /*0008*/ 	.word	0x00000000
	.align		4
        /*000c*/ 	.word	0xfffffffe
	.align		4
        /*0010*/ 	.word	0x00000000
	.align		4
        /*0014*/ 	.word	0xfffffffd
	.align		4
        /*0018*/ 	.word	0x00000000
	.align		4
        /*001c*/ 	.word	0xfffffffc


//--------------------- .nv.constant4             --------------------------
	.section	.nv.constant4,"a",@progbits
	.align	8
	.align		8
.nv.constant4:
        /*0000*/ 	.dword	_$_str
	.align		8
        /*0008*/ 	.dword	_$_str_$_2


//--------------------- .text.triton_poi_fused__native_batch_norm_legit_no_training_add_26 --------------------------
	.section	.text.triton_poi_fused__native_batch_norm_legit_no_training_add_26,"ax",@progbits
	.align	128
        .global         triton_poi_fused__native_batch_norm_legit_no_training_add_26
        .type           triton_poi_fused__native_batch_norm_legit_no_training_add_26,@function
        .size           triton_poi_fused__native_batch_norm_legit_no_training_add_26,(.L_x_1 - triton_poi_fused__native_batch_norm_legit_no_training_add_26)
        .other          triton_poi_fused__native_batch_norm_legit_no_training_add_26,@"STO_CUDA_ENTRY STV_DEFAULT"
triton_poi_fused__native_batch_norm_legit_no_training_add_26:
.text.triton_poi_fused__native_batch_norm_legit_no_training_add_26:
[----:B------:R-:W0:Y:S01]  /*0000*/  LDC R1, c[0x0][0x28] ;  /* 0x00000a00ff017b82 */ /* 0x000e220000000800 */
[----:B------:R-:W1:Y:S07]  /*0010*/  S2R R0, SR_TID.X ;  /* 0x0000000000007919 */ /* 0x000e6e0000002100 */
[----:B------:R-:W2:Y:S01]  /*0020*/  LDC.64 R12, c[0x0][0x228] ;  /* 0x00008a00ff0c7b82 */ /* 0x000ea20000000a00 */
[----:B------:R-:W-:Y:S01]  /*0030*/  ULDC.64 UR4, c[0x0][0x208] ;  /* 0x0000820000047ab9 */ /* 0x000fe20000000a00 */
[----:B------:R-:W3:Y:S06]  /*0040*/  S2R R3, SR_CTAID.X ;  /* 0x0000000000037919 */ /* 0x000eec0000002500 */
[----:B------:R-:W4:Y:S08]  /*0050*/  LDC.64 R8, c[0x0][0x218] ;  /* 0x00008600ff087b82 */ /* 0x000f300000000a00 */
[----:B------:R-:W5:Y:S08]  /*0060*/  LDC.64 R10, c[0x0][0x220] ;  /* 0x00008800ff0a7b82 */ /* 0x000f700000000a00 */
[----:B------:R-:W5:Y:S01]  /*0070*/  LDC.64 R14, c[0x0][0x230] ;  /* 0x00008c00ff0e7b82 */ /* 0x000f620000000a00 */
[----:B-1----:R-:W-:-:S07]  /*0080*/  LOP3.LUT R0, R0, 0x7f, RZ, 0xc0, !PT ;  /* 0x0000007f00007812 */ /* 0x002fce00078ec0ff */
[----:B------:R-:W1:Y:S01]  /*0090*/  LDC.64 R16, c[0x0][0x238] ;  /* 0x00008e00ff107b82 */ /* 0x000e620000000a00 */
[----:B---3--:R-:W-:-:S04]  /*00a0*/  LEA R0, R3, R0, 0x7 ;  /* 0x0000000003007211 */ /* 0x008fc800078e38ff */
[C---:B------:R-:W-:Y:S01]  /*00b0*/  ISETP.GE.AND P2, PT, R0.reuse, 0x2800, PT ;  /* 0x000028000000780c */ /* 0x040fe20003f46270 */
[----:B------:R-:W-:Y:S02]  /*00c0*/  IMAD.HI R2, R0, 0x66666667, RZ ;  /* 0x6666666700027827 */ /* 0x000fe400078e02ff */
[----:B------:R-:W3:Y:S03]  /*00d0*/  LDC.64 R4, c[0x0][0x210] ;  /* 0x00008400ff047b82 */ /* 0x000ee60000000a00 */
[----:B------:R-:W-:-:S04]  /*00e0*/  SHF.R.U32.HI R3, RZ, 0x1f, R2 ;  /* 0x0000001fff037819 */ /* 0x000fc80000011602 */
[----:B------:R-:W-:-:S05]  /*00f0*/  LEA.HI.SX32 R3, R2, R3, 0x1a ;  /* 0x0000000302037211 */ /* 0x000fca00078fd2ff */
[----:B------:R-:W-:Y:S01]  /*0100*/  IMAD R19, R3, -0xa0, R0 ;  /* 0xffffff6003137824 */ /* 0x000fe200078e0200 */
[----:B------:R-:W-:-:S03]  /*0110*/  CS2R R2, SRZ ;  /* 0x0000000000027805 */ /* 0x000fc6000001ff00 */
[----:B--2---:R-:W-:-:S05]  /*0120*/  IMAD.WIDE R12, R19, 0x4, R12 ;  /* 0x00000004130c7825 */ /* 0x004fca00078e020c */
[----:B------:R2:W3:Y:S01]  /*0130*/  @!P2 LDG.E.EL R2, desc[UR4][R12.64] ;  /* 0x000000040c02a981 */ /* 0x0004e2000c2e1900 */
[----:B------:R-:W-:Y:S01]  /*0140*/  CS2R R6, SRZ ;  /* 0x0000000000067805 */ /* 0x000fe2000001ff00 */
[----:B----4-:R-:W-:Y:S01]  /*0150*/  IMAD.WIDE R8, R0, 0x4, R8 ;  /* 0x0000000400087825 */ /* 0x010fe200078e0208 */
[----:B------:R-:W-:-:S03]  /*0160*/  HFMA2.MMA R18, -RZ, RZ, 0, 0 ;  /* 0x00000000ff127435 */ /* 0x000fc600000001ff */
[C---:B-----5:R-:W-:Y:S01]  /*0170*/  IMAD.WIDE R10, R19.reuse, 0x4, R10 ;  /* 0x00000004130a7825 */ /* 0x060fe200078e020a */
[----:B------:R4:W5:Y:S04]  /*0180*/  @!P2 LDG.E R6, desc[UR4][R8.64] ;  /* 0x000000040806a981 */ /* 0x000968000c1e1900 */
[----:B------:R3:W5:Y:S01]  /*0190*/  @!P2 LDG.E.EL R3, desc[UR4][R10.64] ;  /* 0x000000040a03a981 */ /* 0x000762000c2e1900 */
[----:B0-2---:R-:W-:-:S04]  /*01a0*/  IMAD.WIDE R12, R19, 0x4, R14 ;  /* 0x00000004130c7825 */ /* 0x005fc800078e020e */
[----:B-1----:R-:W-:Y:S01]  /*01b0*/  IMAD.WIDE R14, R19, 0x4, R16 ;  /* 0x00000004130e7825 */ /* 0x002fe200078e0210 */
[----:B------:R-:W-:Y:S01]  /*01c0*/  MOV R16, RZ ;  /* 0x000000ff00107202 */ /* 0x000fe20000000f00 */
[----:B------:R-:W2:Y:S01]  /*01d0*/  @!P2 LDG.E.EL R7, desc[UR4][R12.64] ;  /* 0x000000040c07a981 */ /* 0x000ea2000c2e1900 */
[----:B----4-:R-:W0:Y:S01]  /*01e0*/  LDC.64 R8, c[0x0][0x240] ;  /* 0x00009000ff087b82 */ /* 0x010e220000000a00 */
[----:B---3--:R-:W-:Y:S02]  /*01f0*/  IMAD.WIDE R4, R0, 0x4, R4 ;  /* 0x0000000400047825 */ /* 0x008fe400078e0204 */
[----:B------:R-:W2:Y:S04]  /*0200*/  @!P2 LDG.E.EL R18, desc[UR4][R14.64] ;  /* 0x000000040e12a981 */ /* 0x000ea8000c2e1900 */
[----:B------:R-:W3:Y:S01]  /*0210*/  @!P2 LDG.E R16, desc[UR4][R4.64] ;  /* 0x000000040410a981 */ /* 0x000ee2000c1e1900 */
[----:B------:R-:W-:Y:S01]  /*0220*/  HFMA2.MMA R11, -RZ, RZ, 1.625, 0 ;  /* 0x3e800000ff0b7435 */ /* 0x000fe200000001ff */
[----:B------:R-:W-:-:S04]  /*0230*/  FADD R2, R2, 9.9999997473787516356e-06 ;  /* 0x3727c5ac02027421 */ /* 0x000fc80000000000 */
[----:B------:R-:W1:Y:S01]  /*0240*/  MUFU.SQRT R10, R2 ;  /* 0x00000002000a7308 */ /* 0x000e620000002000 */
[----:B-----5:R-:W-:Y:S01]  /*0250*/  FADD R3, -R3, R6 ;  /* 0x0000000603037221 */ /* 0x020fe20000000100 */
[C---:B-1----:R-:W-:Y:S02]  /*0260*/  FSETP.GT.AND P0, PT, R10.reuse, 8.50705917302346158658e+37, PT ;  /* 0x7e8000000a00780b */ /* 0x042fe40003f04000 */
[----:B------:R-:W-:Y:S02]  /*0270*/  FSETP.GEU.AND P1, PT, R10, 1.175494350822287508e-38, PT ;  /* 0x008000000a00780b */ /* 0x000fe40003f2e000 */
[----:B------:R-:W-:-:S09]  /*0280*/  FSEL R11, R11, 1, P0 ;  /* 0x3f8000000b0b7808 */ /* 0x000fd20000000000 */
[----:B------:R-:W-:Y:S02]  /*0290*/  @P0 FMUL R10, R10, 0.25 ;  /* 0x3e8000000a0a0820 */ /* 0x000fe40000400000 */
[----:B------:R-:W-:Y:S02]  /*02a0*/  @!P1 FMUL R11, R11, 16777216 ;  /* 0x4b8000000b0b9820 */ /* 0x000fe40000400000 */
[----:B------:R-:W-:-:S06]  /*02b0*/  @!P1 FMUL R10, R10, 16777216 ;  /* 0x4b8000000a0a9820 */ /* 0x000fcc0000400000 */
[----:B------:R-:W1:Y:S02]  /*02c0*/  MUFU.RCP R10, R10 ;  /* 0x0000000a000a7308 */ /* 0x000e640000001000 */
[----:B-1----:R-:W-:-:S04]  /*02d0*/  FMUL R2, R10, R11 ;  /* 0x0000000b0a027220 */ /* 0x002fc80000400000 */
[----:B------:R-:W-:-:S04]  /*02e0*/  FMUL R3, R3, R2 ;  /* 0x0000000203037220 */ /* 0x000fc80000400000 */
[----:B--2---:R-:W-:Y:S01]  /*02f0*/  FFMA R7, R3, R7, R18 ;  /* 0x0000000703077223 */ /* 0x004fe20000000012 */
[----:B0-----:R-:W-:-:S04]  /*0300*/  IMAD.WIDE R2, R0, 0x4, R8 ;  /* 0x0000000400027825 */ /* 0x001fc800078e0208 */
[----:B---3--:R-:W-:Y:S01]  /*0310*/  FADD R7, R7, R16 ;  /* 0x0000001007077221 */ /* 0x008fe20000000000 */
[----:B------:R-:W-:Y:S06]  /*0320*/  @P2 EXIT ;  /* 0x000000000000294d */ /* 0x000fec0003800000 */
[----:B------:R-:W-:Y:S01]  /*0330*/  STG.E desc[UR4][R2.64], R7 ;  /* 0x0000000702007986 */ /* 0x000fe2000c101904 */
[----:B------:R-:W-:Y:S05]  /*0340*/  EXIT ;  /* 0x000000000000794d */ /* 0x000fea0003800000 */
.L_x_0:
[----:B------:R-:W-:-:S00]  /*0350*/  BRA `(.L_x_0) ;  /* 0xfffffffc00fc7947 */ /* 0x000fc0000383ffff */
[----:B------:R-:W-:-:S00]  /*0360*/  NOP ;  /* 0x0000000000007918 */ /* 0x000fc00000000000 */
        /* <DEDUP_REMOVED lines=9> */
.L_x_1:


//--------------------- .nv.global.init           --------------------------
	.section	.nv.global.init,"aw",@progbits
.nv.global.init:
	.type		_$_str,@object
	.size		_$_str,(_$_str_$_2 - _$_str)
_$_str:
        /*0000*/ 	.byte	0x5f, 0x5f, 0x43, 0x55, 0x44, 0x41, 0x5f, 0x46, 0x54, 0x5a, 0x00
	.type		_$_str_$_2,@object
	.size		_$_str_$_2,(.L_1 - _$_str_$_2)
_$_str_$_2:
        /*000b*/ 	.byte	0x5f, 0x5f, 0x43, 0x55, 0x44, 0x41, 0x5f, 0x50, 0x52, 0x45, 0x43, 0x5f, 0x53, 0x51, 0x52, 0x54
        /*001b*/ 	.byte	0x00
.L_1:


//--------------------- .nv.constant0.triton_poi_fused__native_batch_norm_legit_no_training_add_26 --------------------------
	.section	.nv.constant0.triton_poi_fused__native_batch_norm_legit_no_training_add_26,"a",@progbits
	.sectionflags	@""
	.align	4
.nv.constant0.triton_poi_fused__native_batch_norm_legit_no_training_add_26:
	.zero		588
